//
// Generated by NVIDIA NVVM Compiler
//
// Compiler Build ID: CL-36424714
// Cuda compilation tools, release 13.0, V13.0.88
// Based on NVVM 20.0.0
//

.version 9.0
.target sm_100
.address_size 64

	// .globl	_Z8mat_multiiiiPfS_S_

.visible .entry _Z8mat_multiiiiPfS_S_(
	.param .u32 _Z8mat_multiiiiPfS_S__param_0,
	.param .u32 _Z8mat_multiiiiPfS_S__param_1,
	.param .u32 _Z8mat_multiiiiPfS_S__param_2,
	.param .u32 _Z8mat_multiiiiPfS_S__param_3,
	.param .u64 .ptr .align 1 _Z8mat_multiiiiPfS_S__param_4,
	.param .u64 .ptr .align 1 _Z8mat_multiiiiPfS_S__param_5,
	.param .u64 .ptr .align 1 _Z8mat_multiiiiPfS_S__param_6
)
{
	.reg .pred 	%p<13>;
	.reg .b32 	%r<46>;
	.reg .b32 	%f<68>;
	.reg .b64 	%rd<40>;

	ld.param.u32 	%r20, [_Z8mat_multiiiiPfS_S__param_0];
	ld.param.u32 	%r22, [_Z8mat_multiiiiPfS_S__param_1];
	ld.param.u32 	%r23, [_Z8mat_multiiiiPfS_S__param_2];
	ld.param.u64 	%rd5, [_Z8mat_multiiiiPfS_S__param_4];
	ld.param.u64 	%rd6, [_Z8mat_multiiiiPfS_S__param_5];
	ld.param.u64 	%rd4, [_Z8mat_multiiiiPfS_S__param_6];
	cvta.to.global.u64 	%rd1, %rd6;
	cvta.to.global.u64 	%rd2, %rd5;
	mov.u32 	%r24, %ctaid.x;
	mov.u32 	%r25, %ntid.x;
	mov.u32 	%r26, %tid.x;
	mad.lo.s32 	%r1, %r24, %r25, %r26;
	mov.u32 	%r27, %ctaid.y;
	mov.u32 	%r28, %ntid.y;
	mov.u32 	%r29, %tid.y;
	mad.lo.s32 	%r30, %r27, %r28, %r29;
	setp.ge.s32 	%p1, %r1, %r22;
	setp.ge.s32 	%p2, %r30, %r23;
	or.pred  	%p3, %p1, %p2;
	@%p3 bra 	$L__BB0_14;
	setp.lt.s32 	%p4, %r20, 1;
	mov.f32 	%f67, 0f00000000;
	@%p4 bra 	$L__BB0_13;
	mul.lo.s32 	%r3, %r1, %r20;
	and.b32  	%r4, %r20, 7;
	setp.lt.u32 	%p5, %r20, 8;
	mov.f32 	%f67, 0f00000000;
	mov.b32 	%r44, 0;
	@%p5 bra 	$L__BB0_5;
	and.b32  	%r44, %r20, 2147483640;
	neg.s32 	%r42, %r44;
	shl.b32 	%r7, %r23, 3;
	add.s64 	%rd3, %rd2, 16;
	mov.f32 	%f67, 0f00000000;
	mul.wide.s32 	%rd11, %r23, 4;
	mov.u32 	%r40, %r3;
	mov.u32 	%r41, %r30;
$L__BB0_4:
	.pragma "nounroll";
	mul.wide.s32 	%rd7, %r40, 4;
	add.s64 	%rd8, %rd3, %rd7;
	ld.global.f32 	%f17, [%rd8+-16];
	mul.wide.s32 	%rd9, %r41, 4;
	add.s64 	%rd10, %rd1, %rd9;
	ld.global.f32 	%f18, [%rd10];
	fma.rn.f32 	%f19, %f17, %f18, %f67;
	ld.global.f32 	%f20, [%rd8+-12];
	add.s64 	%rd12, %rd10, %rd11;
	ld.global.f32 	%f21, [%rd12];
	fma.rn.f32 	%f22, %f20, %f21, %f19;
	ld.global.f32 	%f23, [%rd8+-8];
	add.s64 	%rd13, %rd12, %rd11;
	ld.global.f32 	%f24, [%rd13];
	fma.rn.f32 	%f25, %f23, %f24, %f22;
	ld.global.f32 	%f26, [%rd8+-4];
	add.s64 	%rd14, %rd13, %rd11;
	ld.global.f32 	%f27, [%rd14];
	fma.rn.f32 	%f28, %f26, %f27, %f25;
	ld.global.f32 	%f29, [%rd8];
	add.s64 	%rd15, %rd14, %rd11;
	ld.global.f32 	%f30, [%rd15];
	fma.rn.f32 	%f31, %f29, %f30, %f28;
	ld.global.f32 	%f32, [%rd8+4];
	add.s64 	%rd16, %rd15, %rd11;
	ld.global.f32 	%f33, [%rd16];
	fma.rn.f32 	%f34, %f32, %f33, %f31;
	ld.global.f32 	%f35, [%rd8+8];
	add.s64 	%rd17, %rd16, %rd11;
	ld.global.f32 	%f36, [%rd17];
	fma.rn.f32 	%f37, %f35, %f36, %f34;
	ld.global.f32 	%f38, [%rd8+12];
	add.s64 	%rd18, %rd17, %rd11;
	ld.global.f32 	%f39, [%rd18];
	fma.rn.f32 	%f67, %f38, %f39, %f37;
	add.s32 	%r42, %r42, 8;
	add.s32 	%r41, %r41, %r7;
	add.s32 	%r40, %r40, 8;
	setp.ne.s32 	%p6, %r42, 0;
	@%p6 bra 	$L__BB0_4;
$L__BB0_5:
	setp.eq.s32 	%p7, %r4, 0;
	@%p7 bra 	$L__BB0_13;
	and.b32  	%r15, %r20, 3;
	setp.lt.u32 	%p8, %r4, 4;
	@%p8 bra 	$L__BB0_8;
	add.s32 	%r32, %r44, %r3;
	mul.wide.s32 	%rd19, %r32, 4;
	add.s64 	%rd20, %rd2, %rd19;
	ld.global.f32 	%f41, [%rd20];
	mad.lo.s32 	%r33, %r44, %r23, %r30;
	mul.wide.s32 	%rd21, %r33, 4;
	add.s64 	%rd22, %rd1, %rd21;
	ld.global.f32 	%f42, [%rd22];
	fma.rn.f32 	%f43, %f41, %f42, %f67;
	ld.global.f32 	%f44, [%rd20+4];
	mul.wide.s32 	%rd23, %r23, 4;
	add.s64 	%rd24, %rd22, %rd23;
	ld.global.f32 	%f45, [%rd24];
	fma.rn.f32 	%f46, %f44, %f45, %f43;
	ld.global.f32 	%f47, [%rd20+8];
	add.s64 	%rd25, %rd24, %rd23;
	ld.global.f32 	%f48, [%rd25];
	fma.rn.f32 	%f49, %f47, %f48, %f46;
	ld.global.f32 	%f50, [%rd20+12];
	add.s64 	%rd26, %rd25, %rd23;
	ld.global.f32 	%f51, [%rd26];
	fma.rn.f32 	%f67, %f50, %f51, %f49;
	add.s32 	%r44, %r44, 4;
$L__BB0_8:
	setp.eq.s32 	%p9, %r15, 0;
	@%p9 bra 	$L__BB0_13;
	setp.eq.s32 	%p10, %r15, 1;
	@%p10 bra 	$L__BB0_11;
	add.s32 	%r34, %r44, %r3;
	mul.wide.s32 	%rd27, %r34, 4;
	add.s64 	%rd28, %rd2, %rd27;
	ld.global.f32 	%f53, [%rd28];
	mad.lo.s32 	%r35, %r44, %r23, %r30;
	mul.wide.s32 	%rd29, %r35, 4;
	add.s64 	%rd30, %rd1, %rd29;
	ld.global.f32 	%f54, [%rd30];
	fma.rn.f32 	%f55, %f53, %f54, %f67;
	ld.global.f32 	%f56, [%rd28+4];
	mul.wide.s32 	%rd31, %r23, 4;
	add.s64 	%rd32, %rd30, %rd31;
	ld.global.f32 	%f57, [%rd32];
	fma.rn.f32 	%f67, %f56, %f57, %f55;
	add.s32 	%r44, %r44, 2;
$L__BB0_11:
	and.b32  	%r36, %r20, 1;
	setp.eq.b32 	%p11, %r36, 1;
	not.pred 	%p12, %p11;
	@%p12 bra 	$L__BB0_13;
	add.s32 	%r37, %r44, %r3;
	mul.wide.s32 	%rd33, %r37, 4;
	add.s64 	%rd34, %rd2, %rd33;
	ld.global.f32 	%f58, [%rd34];
	mad.lo.s32 	%r38, %r44, %r23, %r30;
	mul.wide.s32 	%rd35, %r38, 4;
	add.s64 	%rd36, %rd1, %rd35;
	ld.global.f32 	%f59, [%rd36];
	fma.rn.f32 	%f67, %f58, %f59, %f67;
$L__BB0_13:
	mad.lo.s32 	%r39, %r23, %r1, %r30;
	cvta.to.global.u64 	%rd37, %rd4;
	mul.wide.s32 	%rd38, %r39, 4;
	add.s64 	%rd39, %rd37, %rd38;
	st.global.f32 	[%rd39], %f67;
$L__BB0_14:
	ret;

}


// ===== COMPILED SASS (sm_100) =====

	.target	sm_100

	.elftype	@"ET_EXEC"


//--------------------- .note.nv.tkinfo           --------------------------
	.section	.note.nv.tkinfo,"",@"SHT_NOTE"
	.sectionflags	@"SHF_NOTE_NV_TKINFO"
	.tkinfo
        /*0018*/ 	.word	0x00000002
        /*0030*/ 	.string	""
        /*0030*/ 	.string	"ptxas"
        /*0030*/ 	.string	"Cuda compilation tools, release 13.0, V13.0.88"
        /*0030*/ 	.string	"Build cuda_13.0.r13.0/compiler.36424714_0"
        /*0030*/ 	.string	"-arch sm_100 -m 64 "



//--------------------- .note.nv.cuinfo           --------------------------
	.section	.note.nv.cuinfo,"",@"SHT_NOTE"
	.sectionflags	@"SHF_NOTE_NV_CUINFO"
        /*0018*/ 	.short	0x0002
        /*001a*/ 	.short	0x0064
        /*001c*/ 	.short	0x0082
	.zero		2


//--------------------- .nv.info                  --------------------------
	.section	.nv.info,"",@"SHT_CUDA_INFO"
	.align	4


	//----- nvinfo : EIATTR_REGCOUNT
	.align		4
        /*0000*/ 	.byte	0x04, 0x2f
        /*0002*/ 	.short	(.L_1 - .L_0)
	.align		4
.L_0:
        /*0004*/ 	.word	index@(_Z8mat_multiiiiPfS_S_)
        /*0008*/ 	.word	0x00000020


	//----- nvinfo : EIATTR_FRAME_SIZE
	.align		4
.L_1:
        /*000c*/ 	.byte	0x04, 0x11
        /*000e*/ 	.short	(.L_3 - .L_2)
	.align		4
.L_2:
        /*0010*/ 	.word	index@(_Z8mat_multiiiiPfS_S_)
        /*0014*/ 	.word	0x00000000


	//----- nvinfo : EIATTR_MIN_STACK_SIZE
	.align		4
.L_3:
        /*0018*/ 	.byte	0x04, 0x12
        /*001a*/ 	.short	(.L_5 - .L_4)
	.align		4
.L_4:
        /*001c*/ 	.word	index@(_Z8mat_multiiiiPfS_S_)
        /*0020*/ 	.word	0x00000000
.L_5:


//--------------------- .nv.compat                --------------------------
	.section	.nv.compat,"",@"SHT_CUDA_COMPAT_INFO"
	.align	4
        /*0000*/ 	.byte	0x02, 0x09, 0x00, 0x00, 0x02, 0x02, 0x01, 0x00, 0x02, 0x05, 0x05, 0x00, 0x03, 0x07, 0x01, 0x01
        /*0010*/ 	.byte	0x02, 0x03, 0x00, 0x00, 0x02, 0x06, 0x01, 0x00, 0x04, 0x0b, 0x08, 0x00, 0x09, 0x00, 0x00, 0x00
        /*0020*/ 	.byte	0x00, 0x00, 0x00, 0x00


//--------------------- .nv.info._Z8mat_multiiiiPfS_S_ --------------------------
	.section	.nv.info._Z8mat_multiiiiPfS_S_,"",@"SHT_CUDA_INFO"
	.sectionflags	@""
	.align	4


	//----- nvinfo : EIATTR_CUDA_API_VERSION
	.align		4
        /*0000*/ 	.byte	0x04, 0x37
        /*0002*/ 	.short	(.L_7 - .L_6)
.L_6:
        /*0004*/ 	.word	0x00000082


	//----- nvinfo : EIATTR_KPARAM_INFO
	.align		4
.L_7:
        /*0008*/ 	.byte	0x04, 0x17
        /*000a*/ 	.short	(.L_9 - .L_8)
.L_8:
        /*000c*/ 	.word	0x00000000
        /*0010*/ 	.short	0x0006
        /*0012*/ 	.short	0x0020
        /*0014*/ 	.byte	0x00, 0xf5, 0x21, 0x00


	//----- nvinfo : EIATTR_KPARAM_INFO
	.align		4
.L_9:
        /*0018*/ 	.byte	0x04, 0x17
        /*001a*/ 	.short	(.L_11 - .L_10)
.L_10:
        /*001c*/ 	.word	0x00000000
        /*0020*/ 	.short	0x0005
        /*0022*/ 	.short	0x0018
        /*0024*/ 	.byte	0x00, 0xf5, 0x21, 0x00


	//----- nvinfo : EIATTR_KPARAM_INFO
	.align		4
.L_11:
        /*0028*/ 	.byte	0x04, 0x17
        /*002a*/ 	.short	(.L_13 - .L_12)
.L_12:
        /*002c*/ 	.word	0x00000000
        /*0030*/ 	.short	0x0004
        /*0032*/ 	.short	0x0010
        /*0034*/ 	.byte	0x00, 0xf5, 0x21, 0x00


	//----- nvinfo : EIATTR_KPARAM_INFO
	.align		4
.L_13:
        /*0038*/ 	.byte	0x04, 0x17
        /*003a*/ 	.short	(.L_15 - .L_14)
.L_14:
        /*003c*/ 	.word	0x00000000
        /*0040*/ 	.short	0x0003
        /*0042*/ 	.short	0x000c
        /*0044*/ 	.byte	0x00, 0xf0, 0x11, 0x00


	//----- nvinfo : EIATTR_KPARAM_INFO
	.align		4
.L_15:
        /*0048*/ 	.byte	0x04, 0x17
        /*004a*/ 	.short	(.L_17 - .L_16)
.L_16:
        /*004c*/ 	.word	0x00000000
        /*0050*/ 	.short	0x0002
        /*0052*/ 	.short	0x0008
        /*0054*/ 	.byte	0x00, 0xf0, 0x11, 0x00


	//----- nvinfo : EIATTR_KPARAM_INFO
	.align		4
.L_17:
        /*0058*/ 	.byte	0x04, 0x17
        /*005a*/ 	.short	(.L_19 - .L_18)
.L_18:
        /*005c*/ 	.word	0x00000000
        /*0060*/ 	.short	0x0001
        /*0062*/ 	.short	0x0004
        /*0064*/ 	.byte	0x00, 0xf0, 0x11, 0x00


	//----- nvinfo : EIATTR_KPARAM_INFO
	.align		4
.L_19:
        /*0068*/ 	.byte	0x04, 0x17
        /*006a*/ 	.short	(.L_21 - .L_20)
.L_20:
        /*006c*/ 	.word	0x00000000
        /*0070*/ 	.short	0x0000
        /*0072*/ 	.short	0x0000
        /*0074*/ 	.byte	0x00, 0xf0, 0x11, 0x00


	//----- nvinfo : EIATTR_SPARSE_MMA_MASK
	.align		4
.L_21:
        /*0078*/ 	.byte	0x03, 0x50
        /*007a*/ 	.short	0x0000


	//----- nvinfo : EIATTR_MAXREG_COUNT
	.align		4
        /*007c*/ 	.byte	0x03, 0x1b
        /*007e*/ 	.short	0x00ff


	//----- nvinfo : EIATTR_MERCURY_ISA_VERSION
	.align		4
        /*0080*/ 	.byte	0x03, 0x5f
        /*0082*/ 	.short	0x0101


	//----- nvinfo : EIATTR_VRC_CTA_INIT_COUNT
	.align		4
        /*0084*/ 	.byte	0x02, 0x4a
	.zero		1
	.zero		1


	//----- nvinfo : EIATTR_EXIT_INSTR_OFFSETS
	.align		4
        /*0088*/ 	.byte	0x04, 0x1c
        /*008a*/ 	.short	(.L_23 - .L_22)


	//   ....[0]....
.L_22:
        /*008c*/ 	.word	0x000000d0


	//   ....[1]....
        /*0090*/ 	.word	0x00000850


	//----- nvinfo : EIATTR_CBANK_PARAM_SIZE
	.align		4
.L_23:
        /*0094*/ 	.byte	0x03, 0x19
        /*0096*/ 	.short	0x0028


	//----- nvinfo : EIATTR_PARAM_CBANK
	.align		4
        /*0098*/ 	.byte	0x04, 0x0a
        /*009a*/ 	.short	(.L_25 - .L_24)
	.align		4
.L_24:
        /*009c*/ 	.word	index@(.nv.constant0._Z8mat_multiiiiPfS_S_)
        /*00a0*/ 	.short	0x0380
        /*00a2*/ 	.short	0x0028


	//----- nvinfo : EIATTR_SW_WAR
	.align		4
.L_25:
        /*00a4*/ 	.byte	0x04, 0x36
        /*00a6*/ 	.short	(.L_27 - .L_26)
.L_26:
        /*00a8*/ 	.word	0x00000008
.L_27:


//--------------------- .nv.callgraph             --------------------------
	.section	.nv.callgraph,"",@"SHT_CUDA_CALLGRAPH"
	.align	4
	.sectionentsize	8
	.align		4
        /*0000*/ 	.word	0x00000000
	.align		4
        /*0004*/ 	.word	0xffffffff
	.align		4
        /*0008*/ 	.word	0x00000000
	.align		4
        /*000c*/ 	.word	0xfffffffe
	.align		4
        /*0010*/ 	.word	0x00000000
	.align		4
        /*0014*/ 	.word	0xfffffffd
	.align		4
        /*0018*/ 	.word	0x00000000
	.align		4
        /*001c*/ 	.word	0xfffffffc


//--------------------- .text._Z8mat_multiiiiPfS_S_ --------------------------
	.section	.text._Z8mat_multiiiiPfS_S_,"ax",@progbits
	.align	128
        .global         _Z8mat_multiiiiPfS_S_
        .type           _Z8mat_multiiiiPfS_S_,@function
        .size           _Z8mat_multiiiiPfS_S_,(.L_x_5 - _Z8mat_multiiiiPfS_S_)
        .other          _Z8mat_multiiiiPfS_S_,@"STO_CUDA_ENTRY STV_DEFAULT"
_Z8mat_multiiiiPfS_S_:
.text._Z8mat_multiiiiPfS_S_:
[----:B------:R-:W-:Y:S01]  /*0000*/  LDC R1, c[0x0][0x37c] ;  /* 0x0000df00ff017b82 */ /* 0x000fe20000000800 */
[----:B------:R-:W0:Y:S07]  /*0010*/  S2R R5, SR_TID.Y ;  /* 0x0000000000057919 */ /* 0x000e2e0000002200 */
[----:B------:R-:W1:Y:S01]  /*0020*/  LDC R14, c[0x0][0x360] ;  /* 0x0000d800ff0e7b82 */ /* 0x000e620000000800 */
[----:B------:R-:W2:Y:S01]  /*0030*/  LDCU UR6, c[0x0][0x384] ;  /* 0x00007080ff0677ac */ /* 0x000ea20008000800 */
[----:B------:R-:W1:Y:S06]  /*0040*/  S2R R3, SR_TID.X ;  /* 0x0000000000037919 */ /* 0x000e6c0000002100 */
[----:B------:R-:W0:Y:S08]  /*0050*/  S2UR UR5, SR_CTAID.Y ;  /* 0x00000000000579c3 */ /* 0x000e300000002600 */
[----:B------:R-:W0:Y:S08]  /*0060*/  LDC R0, c[0x0][0x364] ;  /* 0x0000d900ff007b82 */ /* 0x000e300000000800 */
[----:B------:R-:W1:Y:S08]  /*0070*/  S2UR UR4, SR_CTAID.X ;  /* 0x00000000000479c3 */ /* 0x000e700000002500 */
[----:B------:R-:W3:Y:S01]  /*0080*/  LDC R15, c[0x0][0x388] ;  /* 0x0000e200ff0f7b82 */ /* 0x000ee20000000800 */
[----:B0-----:R-:W-:-:S02]  /*0090*/  IMAD R0, R0, UR5, R5 ;  /* 0x0000000500007c24 */ /* 0x001fc4000f8e0205 */
[----:B-1----:R-:W-:-:S03]  /*00a0*/  IMAD R14, R14, UR4, R3 ;  /* 0x000000040e0e7c24 */ /* 0x002fc6000f8e0203 */
[----:B---3--:R-:W-:-:S04]  /*00b0*/  ISETP.GE.AND P0, PT, R0, R15, PT ;  /* 0x0000000f0000720c */ /* 0x008fc80003f06270 */
[----:B--2---:R-:W-:-:S13]  /*00c0*/  ISETP.GE.OR P0, PT, R14, UR6, P0 ;  /* 0x000000060e007c0c */ /* 0x004fda0008706670 */
[----:B------:R-:W-:Y:S05]  /*00d0*/  @P0 EXIT ;  /* 0x000000000000094d */ /* 0x000fea0003800000 */
[----:B------:R-:W0:Y:S01]  /*00e0*/  LDC R17, c[0x0][0x380] ;  /* 0x0000e000ff117b82 */ /* 0x000e220000000800 */
[----:B------:R-:W1:Y:S01]  /*00f0*/  LDCU.64 UR6, c[0x0][0x358] ;  /* 0x00006b00ff0677ac */ /* 0x000e620008000a00 */
[----:B------:R-:W-:Y:S01]  /*0100*/  HFMA2 R26, -RZ, RZ, 0, 0 ;  /* 0x00000000ff1a7431 */ /* 0x000fe200000001ff */
[----:B0-----:R-:W-:-:S13]  /*0110*/  ISETP.GE.AND P0, PT, R17, 0x1, PT ;  /* 0x000000011100780c */ /* 0x001fda0003f06270 */
[----:B-1----:R-:W-:Y:S05]  /*0120*/  @!P0 BRA `(.L_x_0) ;  /* 0x0000000400b88947 */ /* 0x002fea0003800000 */
[C---:B------:R-:W-:Y:S01]  /*0130*/  ISETP.GE.U32.AND P1, PT, R17.reuse, 0x8, PT ;  /* 0x000000081100780c */ /* 0x040fe20003f26070 */
[----:B------:R-:W-:Y:S01]  /*0140*/  IMAD R18, R14, R17, RZ ;  /* 0x000000110e127224 */ /* 0x000fe200078e02ff */
[----:B------:R-:W-:Y:S02]  /*0150*/  LOP3.LUT R25, R17, 0x7, RZ, 0xc0, !PT ;  /* 0x0000000711197812 */ /* 0x000fe400078ec0ff */
[----:B------:R-:W-:Y:S02]  /*0160*/  MOV R26, RZ ;  /* 0x000000ff001a7202 */ /* 0x000fe40000000f00 */
[----:B------:R-:W-:Y:S02]  /*0170*/  ISETP.NE.AND P0, PT, R25, RZ, PT ;  /* 0x000000ff1900720c */ /* 0x000fe40003f05270 */
[----:B------:R-:W-:-:S05]  /*0180*/  MOV R19, RZ ;  /* 0x000000ff00137202 */ /* 0x000fca0000000f00 */
[----:B------:R-:W-:Y:S06]  /*0190*/  @!P1 BRA `(.L_x_1) ;  /* 0x0000000000c49947 */ /* 0x000fec0003800000 */
[----:B------:R-:W0:Y:S01]  /*01a0*/  LDCU.64 UR4, c[0x0][0x390] ;  /* 0x00007200ff0477ac */ /* 0x000e220008000a00 */
[----:B------:R-:W-:Y:S02]  /*01b0*/  LOP3.LUT R19, R17, 0x7ffffff8, RZ, 0xc0, !PT ;  /* 0x7ffffff811137812 */ /* 0x000fe400078ec0ff */
[----:B------:R-:W-:Y:S02]  /*01c0*/  MOV R26, RZ ;  /* 0x000000ff001a7202 */ /* 0x000fe40000000f00 */
[----:B------:R-:W-:Y:S02]  /*01d0*/  MOV R16, R18 ;  /* 0x0000001200107202 */ /* 0x000fe40000000f00 */
[----:B------:R-:W-:Y:S02]  /*01e0*/  MOV R22, R0 ;  /* 0x0000000000167202 */ /* 0x000fe40000000f00 */
[----:B------:R-:W-:Y:S01]  /*01f0*/  IADD3 R20, PT, PT, -R19, RZ, RZ ;  /* 0x000000ff13147210 */ /* 0x000fe20007ffe1ff */
[----:B0-----:R-:W-:-:S04]  /*0200*/  UIADD3 UR4, UP0, UPT, UR4, 0x10, URZ ;  /* 0x0000001004047890 */ /* 0x001fc8000ff1e0ff */
[----:B------:R-:W-:-:S12]  /*0210*/  UIADD3.X UR5, UPT, UPT, URZ, UR5, URZ, UP0, !UPT ;  /* 0x00000005ff057290 */ /* 0x000fd800087fe4ff */
.L_x_2:
[----:B------:R-:W0:Y:S01]  /*0220*/  LDC.64 R12, c[0x0][0x398] ;  /* 0x0000e600ff0c7b82 */ /* 0x000e220000000a00 */
[----:B------:R-:W-:Y:S02]  /*0230*/  MOV R2, UR4 ;  /* 0x0000000400027c02 */ /* 0x000fe40008000f00 */
[----:B------:R-:W-:-:S03]  /*0240*/  MOV R3, UR5 ;  /* 0x0000000500037c02 */ /* 0x000fc60008000f00 */
[----:B------:R-:W-:-:S05]  /*0250*/  IMAD.WIDE R2, R16, 0x4, R2 ;  /* 0x0000000410027825 */ /* 0x000fca00078e0202 */
[----:B------:R-:W2:Y:S04]  /*0260*/  LDG.E R21, desc[UR6][R2.64+-0x10] ;  /* 0xfffff00602157981 */ /* 0x000ea8000c1e1900 */
[----:B------:R-:W3:Y:S04]  /*0270*/  LDG.E R23, desc[UR6][R2.64+-0xc] ;  /* 0xfffff40602177981 */ /* 0x000ee8000c1e1900 */
[----:B------:R-:W4:Y:S01]  /*0280*/  LDG.E R29, desc[UR6][R2.64+-0x8] ;  /* 0xfffff806021d7981 */ /* 0x000f22000c1e1900 */
[----:B0-----:R-:W-:-:S05]  /*0290*/  IMAD.WIDE R12, R22, 0x4, R12 ;  /* 0x00000004160c7825 */ /* 0x001fca00078e020c */
[----:B------:R0:W2:Y:S01]  /*02a0*/  LDG.E R24, desc[UR6][R12.64] ;  /* 0x000000060c187981 */ /* 0x0000a2000c1e1900 */
[----:B------:R-:W-:-:S04]  /*02b0*/  IMAD.WIDE R10, R15, 0x4, R12 ;  /* 0x000000040f0a7825 */ /* 0x000fc800078e020c */
[C---:B------:R-:W-:Y:S02]  /*02c0*/  IMAD.WIDE R4, R15.reuse, 0x4, R10 ;  /* 0x000000040f047825 */ /* 0x040fe400078e020a */
[----:B------:R-:W3:Y:S02]  /*02d0*/  LDG.E R10, desc[UR6][R10.64] ;  /* 0x000000060a0a7981 */ /* 0x000ee4000c1e1900 */
[C---:B------:R-:W-:Y:S02]  /*02e0*/  IMAD.WIDE R6, R15.reuse, 0x4, R4 ;  /* 0x000000040f067825 */ /* 0x040fe400078e0204 */
[----:B------:R1:W4:Y:S02]  /*02f0*/  LDG.E R28, desc[UR6][R4.64] ;  /* 0x00000006041c7981 */ /* 0x000324000c1e1900 */
[C---:B------:R-:W-:Y:S02]  /*0300*/  IMAD.WIDE R8, R15.reuse, 0x4, R6 ;  /* 0x000000040f087825 */ /* 0x040fe400078e0206 */
[----:B------:R-:W5:Y:S02]  /*0310*/  LDG.E R6, desc[UR6][R6.64] ;  /* 0x0000000606067981 */ /* 0x000f64000c1e1900 */
[----:B0-----:R-:W-:-:S05]  /*0320*/  IMAD.WIDE R12, R15, 0x4, R8 ;  /* 0x000000040f0c7825 */ /* 0x001fca00078e0208 */
[----:B------:R-:W5:Y:S04]  /*0330*/  LDG.E R11, desc[UR6][R12.64] ;  /* 0x000000060c0b7981 */ /* 0x000f68000c1e1900 */
[----:B------:R-:W5:Y:S04]  /*0340*/  LDG.E R7, desc[UR6][R8.64] ;  /* 0x0000000608077981 */ /* 0x000f68000c1e1900 */
[----:B------:R-:W5:Y:S04]  /*0350*/  LDG.E R9, desc[UR6][R2.64+-0x4] ;  /* 0xfffffc0602097981 */ /* 0x000f68000c1e1900 */
[----:B------:R-:W5:Y:S01]  /*0360*/  LDG.E R8, desc[UR6][R2.64+0x8] ;  /* 0x0000080602087981 */ /* 0x000f62000c1e1900 */
[----:B--2---:R-:W-:Y:S01]  /*0370*/  FFMA R24, R21, R24, R26 ;  /* 0x0000001815187223 */ /* 0x004fe2000000001a */
[----:B------:R-:W-:-:S02]  /*0380*/  IMAD.WIDE R26, R15, 0x4, R12 ;  /* 0x000000040f1a7825 */ /* 0x000fc400078e020c */
[----:B------:R-:W2:Y:S04]  /*0390*/  LDG.E R21, desc[UR6][R2.64] ;  /* 0x0000000602157981 */ /* 0x000ea8000c1e1900 */
[----:B------:R-:W2:Y:S01]  /*03a0*/  LDG.E R12, desc[UR6][R2.64+0x4] ;  /* 0x00000406020c7981 */ /* 0x000ea2000c1e1900 */
[----:B-1----:R-:W-:-:S03]  /*03b0*/  IMAD.WIDE R4, R15, 0x4, R26 ;  /* 0x000000040f047825 */ /* 0x002fc600078e021a */
[----:B------:R-:W2:Y:S04]  /*03c0*/  LDG.E R13, desc[UR6][R2.64+0xc] ;  /* 0x00000c06020d7981 */ /* 0x000ea8000c1e1900 */
[----:B------:R-:W2:Y:S04]  /*03d0*/  LDG.E R4, desc[UR6][R4.64] ;  /* 0x0000000604047981 */ /* 0x000ea8000c1e1900 */
[----:B------:R-:W2:Y:S01]  /*03e0*/  LDG.E R3, desc[UR6][R26.64] ;  /* 0x000000061a037981 */ /* 0x000ea2000c1e1900 */
[----:B---3--:R-:W-:Y:S01]  /*03f0*/  FFMA R10, R23, R10, R24 ;  /* 0x0000000a170a7223 */ /* 0x008fe20000000018 */
[----:B------:R-:W-:-:S03]  /*0400*/  IADD3 R20, PT, PT, R20, 0x8, RZ ;  /* 0x0000000814147810 */ /* 0x000fc60007ffe0ff */
[----:B----4-:R-:W-:Y:S01]  /*0410*/  FFMA R10, R29, R28, R10 ;  /* 0x0000001c1d0a7223 */ /* 0x010fe2000000000a */
[----:B------:R-:W-:Y:S02]  /*0420*/  ISETP.NE.AND P1, PT, R20, RZ, PT ;  /* 0x000000ff1400720c */ /* 0x000fe40003f25270 */
[----:B------:R-:W-:Y:S01]  /*0430*/  LEA R22, R15, R22, 0x3 ;  /* 0x000000160f167211 */ /* 0x000fe200078e18ff */
[----:B-----5:R-:W-:Y:S01]  /*0440*/  FFMA R6, R9, R6, R10 ;  /* 0x0000000609067223 */ /* 0x020fe2000000000a */
[----:B------:R-:W-:-:S03]  /*0450*/  IADD3 R16, PT, PT, R16, 0x8, RZ ;  /* 0x0000000810107810 */ /* 0x000fc60007ffe0ff */
[----:B--2---:R-:W-:-:S04]  /*0460*/  FFMA R7, R21, R7, R6 ;  /* 0x0000000715077223 */ /* 0x004fc80000000006 */
[----:B------:R-:W-:-:S04]  /*0470*/  FFMA R7, R12, R11, R7 ;  /* 0x0000000b0c077223 */ /* 0x000fc80000000007 */
[----:B------:R-:W-:-:S04]  /*0480*/  FFMA R8, R8, R3, R7 ;  /* 0x0000000308087223 */ /* 0x000fc80000000007 */
[----:B------:R-:W-:Y:S01]  /*0490*/  FFMA R26, R13, R4, R8 ;  /* 0x000000040d1a7223 */ /* 0x000fe20000000008 */
[----:B------:R-:W-:Y:S06]  /*04a0*/  @P1 BRA `(.L_x_2) ;  /* 0xfffffffc005c1947 */ /* 0x000fec000383ffff */
.L_x_1:
[----:B------:R-:W-:Y:S05]  /*04b0*/  @!P0 BRA `(.L_x_0) ;  /* 0x0000000000d48947 */ /* 0x000fea0003800000 */
[----:B------:R-:W-:Y:S02]  /*04c0*/  ISETP.GE.U32.AND P0, PT, R25, 0x4, PT ;  /* 0x000000041900780c */ /* 0x000fe40003f06070 */
[----:B------:R-:W-:-:S04]  /*04d0*/  LOP3.LUT R12, R17, 0x3, RZ, 0xc0, !PT ;  /* 0x00000003110c7812 */ /* 0x000fc800078ec0ff */
[----:B------:R-:W-:-:S07]  /*04e0*/  ISETP.NE.AND P1, PT, R12, RZ, PT ;  /* 0x000000ff0c00720c */ /* 0x000fce0003f25270 */
[----:B------:R-:W-:Y:S06]  /*04f0*/  @!P0 BRA `(.L_x_3) ;  /* 0x0000000000588947 */ /* 0x000fec0003800000 */
[----:B------:R-:W0:Y:S01]  /*0500*/  LDC.64 R8, c[0x0][0x398] ;  /* 0x0000e600ff087b82 */ /* 0x000e220000000a00 */
[----:B------:R-:W-:Y:S01]  /*0510*/  IMAD R7, R19, R15, R0 ;  /* 0x0000000f13077224 */ /* 0x000fe200078e0200 */
[----:B------:R-:W-:-:S06]  /*0520*/  IADD3 R5, PT, PT, R18, R19, RZ ;  /* 0x0000001312057210 */ /* 0x000fcc0007ffe0ff */
[----:B------:R-:W1:Y:S01]  /*0530*/  LDC.64 R2, c[0x0][0x390] ;  /* 0x0000e400ff027b82 */ /* 0x000e620000000a00 */
[----:B0-----:R-:W-:-:S04]  /*0540*/  IMAD.WIDE R8, R7, 0x4, R8 ;  /* 0x0000000407087825 */ /* 0x001fc800078e0208 */
[----:B------:R-:W-:Y:S02]  /*0550*/  IMAD.WIDE R10, R15, 0x4, R8 ;  /* 0x000000040f0a7825 */ /* 0x000fe400078e0208 */
[----:B------:R-:W2:Y:S02]  /*0560*/  LDG.E R8, desc[UR6][R8.64] ;  /* 0x0000000608087981 */ /* 0x000ea4000c1e1900 */
[----:B-1----:R-:W-:-:S04]  /*0570*/  IMAD.WIDE R2, R5, 0x4, R2 ;  /* 0x0000000405027825 */ /* 0x002fc800078e0202 */
[C---:B------:R-:W-:Y:S01]  /*0580*/  IMAD.WIDE R4, R15.reuse, 0x4, R10 ;  /* 0x000000040f047825 */ /* 0x040fe200078e020a */
[----:B------:R-:W2:Y:S04]  /*0590*/  LDG.E R13, desc[UR6][R2.64] ;  /* 0x00000006020d7981 */ /* 0x000ea8000c1e1900 */
[----:B------:R-:W3:Y:S01]  /*05a0*/  LDG.E R10, desc[UR6][R10.64] ;  /* 0x000000060a0a7981 */ /* 0x000ee2000c1e1900 */
[----:B------:R-:W-:-:S03]  /*05b0*/  IMAD.WIDE R6, R15, 0x4, R4 ;  /* 0x000000040f067825 */ /* 0x000fc600078e0204 */
[----:B------:R-:W3:Y:S04]  /*05c0*/  LDG.E R16, desc[UR6][R2.64+0x4] ;  /* 0x0000040602107981 */ /* 0x000ee8000c1e1900 */
[----:B------:R-:W4:Y:S04]  /*05d0*/  LDG.E R21, desc[UR6][R4.64] ;  /* 0x0000000604157981 */ /* 0x000f28000c1e1900 */
[----:B------:R-:W4:Y:S04]  /*05e0*/  LDG.E R20, desc[UR6][R2.64+0x8] ;  /* 0x0000080602147981 */ /* 0x000f28000c1e1900 */
[----:B------:R-:W5:Y:S04]  /*05f0*/  LDG.E R22, desc[UR6][R2.64+0xc] ;  /* 0x00000c0602167981 */ /* 0x000f68000c1e1900 */
[----:B------:R-:W5:Y:S01]  /*0600*/  LDG.E R6, desc[UR6][R6.64] ;  /* 0x0000000606067981 */ /* 0x000f62000c1e1900 */
[----:B------:R-:W-:Y:S01]  /*0610*/  IADD3 R19, PT, PT, R19, 0x4, RZ ;  /* 0x0000000413137810 */ /* 0x000fe20007ffe0ff */
[----:B--2---:R-:W-:-:S04]  /*0620*/  FFMA R13, R13, R8, R26 ;  /* 0x000000080d0d7223 */ /* 0x004fc8000000001a */
[----:B---3--:R-:W-:-:S04]  /*0630*/  FFMA R13, R16, R10, R13 ;  /* 0x0000000a100d7223 */ /* 0x008fc8000000000d */
[----:B----4-:R-:W-:-:S04]  /*0640*/  FFMA R13, R20, R21, R13 ;  /* 0x00000015140d7223 */ /* 0x010fc8000000000d */
[----:B-----5:R-:W-:-:S07]  /*0650*/  FFMA R26, R22, R6, R13 ;  /* 0x00000006161a7223 */ /* 0x020fce000000000d */
.L_x_3:
[----:B------:R-:W-:Y:S05]  /*0660*/  @!P1 BRA `(.L_x_0) ;  /* 0x0000000000689947 */ /* 0x000fea0003800000 */
[----:B------:R-:W0:Y:S01]  /*0670*/  LDC.64 R8, c[0x0][0x398] ;  /* 0x0000e600ff087b82 */ /* 0x000e220000000a00 */
[----:B------:R-:W-:Y:S02]  /*0680*/  ISETP.NE.AND P0, PT, R12, 0x1, PT ;  /* 0x000000010c00780c */ /* 0x000fe40003f05270 */
[----:B------:R-:W-:-:S04]  /*0690*/  LOP3.LUT R17, R17, 0x1, RZ, 0xc0, !PT ;  /* 0x0000000111117812 */ /* 0x000fc800078ec0ff */
[----:B------:R-:W-:Y:S01]  /*06a0*/  ISETP.NE.U32.AND P1, PT, R17, 0x1, PT ;  /* 0x000000011100780c */ /* 0x000fe20003f25070 */
[----:B------:R-:W1:Y:S06]  /*06b0*/  LDC.64 R6, c[0x0][0x390] ;  /* 0x0000e400ff067b82 */ /* 0x000e6c0000000a00 */
[C---:B------:R-:W-:Y:S01]  /*06c0*/  @P0 IMAD R13, R19.reuse, R15, R0 ;  /* 0x0000000f130d0224 */ /* 0x040fe200078e0200 */
[----:B------:R-:W-:Y:S01]  /*06d0*/  @P0 IADD3 R11, PT, PT, R18, R19, RZ ;  /* 0x00000013120b0210 */ /* 0x000fe20007ffe0ff */
[----:B------:R-:W2:Y:S01]  /*06e0*/  LDC.64 R4, c[0x0][0x390] ;  /* 0x0000e400ff047b82 */ /* 0x000ea20000000a00 */
[----:B------:R-:W-:-:S07]  /*06f0*/  @P0 IADD3 R19, PT, PT, R19, 0x2, RZ ;  /* 0x0000000213130810 */ /* 0x000fce0007ffe0ff */
[----:B------:R-:W3:Y:S01]  /*0700*/  LDC.64 R2, c[0x0][0x398] ;  /* 0x0000e600ff027b82 */ /* 0x000ee20000000a00 */
[----:B0-----:R-:W-:Y:S01]  /*0710*/  @P0 IMAD.WIDE R8, R13, 0x4, R8 ;  /* 0x000000040d080825 */ /* 0x001fe200078e0208 */
[----:B------:R-:W-:-:S03]  /*0720*/  @!P1 IADD3 R13, PT, PT, R18, R19, RZ ;  /* 0x00000013120d9210 */ /* 0x000fc60007ffe0ff */
[----:B------:R-:W-:Y:S01]  /*0730*/  @!P1 IMAD R19, R19, R15, R0 ;  /* 0x0000000f13139224 */ /* 0x000fe200078e0200 */
[----:B------:R-:W4:Y:S01]  /*0740*/  @P0 LDG.E R12, desc[UR6][R8.64] ;  /* 0x00000006080c0981 */ /* 0x000f22000c1e1900 */
[----:B-1----:R-:W-:-:S04]  /*0750*/  @P0 IMAD.WIDE R6, R11, 0x4, R6 ;  /* 0x000000040b060825 */ /* 0x002fc800078e0206 */
[----:B------:R-:W-:Y:S01]  /*0760*/  @P0 IMAD.WIDE R10, R15, 0x4, R8 ;  /* 0x000000040f0a0825 */ /* 0x000fe200078e0208 */
[----:B------:R-:W4:Y:S03]  /*0770*/  @P0 LDG.E R17, desc[UR6][R6.64] ;  /* 0x0000000606110981 */ /* 0x000f26000c1e1900 */
[----:B--2---:R-:W-:Y:S01]  /*0780*/  @!P1 IMAD.WIDE R4, R13, 0x4, R4 ;  /* 0x000000040d049825 */ /* 0x004fe200078e0204 */
[----:B------:R-:W2:Y:S04]  /*0790*/  @P0 LDG.E R21, desc[UR6][R6.64+0x4] ;  /* 0x0000040606150981 */ /* 0x000ea8000c1e1900 */
[----:B------:R-:W2:Y:S01]  /*07a0*/  @P0 LDG.E R10, desc[UR6][R10.64] ;  /* 0x000000060a0a0981 */ /* 0x000ea2000c1e1900 */
[----:B---3--:R-:W-:-:S03]  /*07b0*/  @!P1 IMAD.WIDE R2, R19, 0x4, R2 ;  /* 0x0000000413029825 */ /* 0x008fc600078e0202 */
[----:B------:R-:W3:Y:S04]  /*07c0*/  @!P1 LDG.E R5, desc[UR6][R4.64] ;  /* 0x0000000604059981 */ /* 0x000ee8000c1e1900 */
[----:B------:R-:W3:Y:S01]  /*07d0*/  @!P1 LDG.E R2, desc[UR6][R2.64] ;  /* 0x0000000602029981 */ /* 0x000ee2000c1e1900 */
[----:B----4-:R-:W-:-:S04]  /*07e0*/  @P0 FFMA R12, R17, R12, R26 ;  /* 0x0000000c110c0223 */ /* 0x010fc8000000001a */
[----:B--2---:R-:W-:-:S04]  /*07f0*/  @P0 FFMA R26, R21, R10, R12 ;  /* 0x0000000a151a0223 */ /* 0x004fc8000000000c */
[----:B---3--:R-:W-:-:S07]  /*0800*/  @!P1 FFMA R26, R5, R2, R26 ;  /* 0x00000002051a9223 */ /* 0x008fce000000001a */
.L_x_0:
[----:B------:R-:W0:Y:S01]  /*0810*/  LDC.64 R2, c[0x0][0x3a0] ;  /* 0x0000e800ff027b82 */ /* 0x000e220000000a00 */
[----:B------:R-:W-:-:S04]  /*0820*/  IMAD R15, R14, R15, R0 ;  /* 0x0000000f0e0f7224 */ /* 0x000fc800078e0200 */
[----:B0-----:R-:W-:-:S05]  /*0830*/  IMAD.WIDE R2, R15, 0x4, R2 ;  /* 0x000000040f027825 */ /* 0x001fca00078e0202 */
[----:B------:R-:W-:Y:S01]  /*0840*/  STG.E desc[UR6][R2.64], R26 ;  /* 0x0000001a02007986 */ /* 0x000fe2000c101906 */
[----:B------:R-:W-:Y:S05]  /*0850*/  EXIT ;  /* 0x000000000000794d */ /* 0x000fea0003800000 */
.L_x_4:
[----:B------:R-:W-:-:S00]  /*0860*/  BRA `(.L_x_4) ;  /* 0xfffffffc00fc7947 */ /* 0x000fc0000383ffff */
[----:B------:R-:W-:-:S00]  /*0870*/  NOP ;  /* 0x0000000000007918 */ /* 0x000fc00000000000 */
        /* <DEDUP_REMOVED lines=8> */
.L_x_5:


//--------------------- .nv.shared.reserved.0     --------------------------
	.section	.nv.shared.reserved.0,"aw",@nobits
	.weak		__nv_reservedSMEM_offset_0_alias
	.size		__nv_reservedSMEM_offset_0_alias, 0, 64
	.other		__nv_reservedSMEM_offset_0_alias,@"STO_CUDA_RESERVED_SHARED STV_DEFAULT"
__nv_reservedSMEM_offset_0_alias:
	.zero		0
	.zero		64


//--------------------- .nv.constant0._Z8mat_multiiiiPfS_S_ --------------------------
	.section	.nv.constant0._Z8mat_multiiiiPfS_S_,"a",@progbits
	.sectionflags	@""
	.align	4
.nv.constant0._Z8mat_multiiiiPfS_S_:
	.zero		936


//--------------------- SYMBOLS --------------------------

	.type		.nv.reservedSmem.offset0,@object
	.size		.nv.reservedSmem.offset0,0x4
